	.headerflags	@"EF_CUDA_TEXMODE_UNIFIED EF_CUDA_64BIT_ADDRESS EF_CUDA_ACCELERATORS EF_CUDA_SM90 EF_CUDA_VIRTUAL_SM(EF_CUDA_SM90)"
	.elftype	@"ET_EXEC"


//--------------------- .nv.info                  --------------------------
	.section	.nv.info,"",@"SHT_CUDA_INFO"
	.align	4


	//----- nvinfo : EIATTR_REGCOUNT
	.align		4
        /*0000*/ 	.byte	0x04, 0x2f
        /*0002*/ 	.short	(.L_1 - .L_0)
	.align		4
.L_0:
        /*0004*/ 	.word	index@(triton_poi_fused_add_avg_pool2d_convolution_div_leaky_relu_16)
        /*0008*/ 	.word	0x00000028


	//----- nvinfo : EIATTR_MIN_STACK_SIZE
	.align		4
.L_1:
        /*000c*/ 	.byte	0x04, 0x12
        /*000e*/ 	.short	(.L_3 - .L_2)
	.align		4
.L_2:
        /*0010*/ 	.word	index@(triton_poi_fused_add_avg_pool2d_convolution_div_leaky_relu_16)
        /*0014*/ 	.word	0x00000000


	//----- nvinfo : EIATTR_FRAME_SIZE
	.align		4
.L_3:
        /*0018*/ 	.byte	0x04, 0x11
        /*001a*/ 	.short	(.L_5 - .L_4)
	.align		4
.L_4:
        /*001c*/ 	.word	index@(triton_poi_fused_add_avg_pool2d_convolution_div_leaky_relu_16)
        /*0020*/ 	.word	0x00000000


	//----- nvinfo : EIATTR_MIN_STACK_SIZE
	.align		4
.L_5:
        /*0024*/ 	.byte	0x04, 0x12
        /*0026*/ 	.short	(.L_7 - .L_6)
	.align		4
.L_6:
        /*0028*/ 	.word	index@(triton_poi_fused_add_avg_pool2d_convolution_div_leaky_relu_16)
        /*002c*/ 	.word	0x00000000
.L_7:


//--------------------- .nv.info.triton_poi_fused_add_avg_pool2d_convolution_div_leaky_relu_16 --------------------------
	.section	.nv.info.triton_poi_fused_add_avg_pool2d_convolution_div_leaky_relu_16,"",@"SHT_CUDA_INFO"
	.sectionflags	@""
	.align	4


	//----- nvinfo : EIATTR_CUDA_API_VERSION
	.align		4
        /*0000*/ 	.byte	0x04, 0x37
        /*0002*/ 	.short	(.L_9 - .L_8)
.L_8:
        /*0004*/ 	.word	0x0000007c


	//----- nvinfo : EIATTR_KPARAM_INFO
	.align		4
.L_9:
        /*0008*/ 	.byte	0x04, 0x17
        /*000a*/ 	.short	(.L_11 - .L_10)
.L_10:
        /*000c*/ 	.word	0x00000000
        /*0010*/ 	.short	0x0005
        /*0012*/ 	.short	0x0028
        /*0014*/ 	.byte	0x00, 0xf0, 0x11, 0x00


	//----- nvinfo : EIATTR_KPARAM_INFO
	.align		4
.L_11:
        /*0018*/ 	.byte	0x04, 0x17
        /*001a*/ 	.short	(.L_13 - .L_12)
.L_12:
        /*001c*/ 	.word	0x00000000
        /*0020*/ 	.short	0x0004
        /*0022*/ 	.short	0x0020
        /*0024*/ 	.byte	0x00, 0xf4, 0x21, 0x00


	//----- nvinfo : EIATTR_KPARAM_INFO
	.align		4
.L_13:
        /*0028*/ 	.byte	0x04, 0x17
        /*002a*/ 	.short	(.L_15 - .L_14)
.L_14:
        /*002c*/ 	.word	0x00000000
        /*0030*/ 	.short	0x0003
        /*0032*/ 	.short	0x0018
        /*0034*/ 	.byte	0x00, 0xf4, 0x21, 0x00


	//----- nvinfo : EIATTR_KPARAM_INFO
	.align		4
.L_15:
        /*0038*/ 	.byte	0x04, 0x17
        /*003a*/ 	.short	(.L_17 - .L_16)
.L_16:
        /*003c*/ 	.word	0x00000000
        /*0040*/ 	.short	0x0002
        /*0042*/ 	.short	0x0010
        /*0044*/ 	.byte	0x00, 0xf4, 0x21, 0x00


	//----- nvinfo : EIATTR_KPARAM_INFO
	.align		4
.L_17:
        /*0048*/ 	.byte	0x04, 0x17
        /*004a*/ 	.short	(.L_19 - .L_18)
.L_18:
        /*004c*/ 	.word	0x00000000
        /*0050*/ 	.short	0x0001
        /*0052*/ 	.short	0x0008
        /*0054*/ 	.byte	0x00, 0xf4, 0x21, 0x00


	//----- nvinfo : EIATTR_KPARAM_INFO
	.align		4
.L_19:
        /*0058*/ 	.byte	0x04, 0x17
        /*005a*/ 	.short	(.L_21 - .L_20)
.L_20:
        /*005c*/ 	.word	0x00000000
        /*0060*/ 	.short	0x0000
        /*0062*/ 	.short	0x0000
        /*0064*/ 	.byte	0x00, 0xf4, 0x21, 0x00


	//----- nvinfo : EIATTR_SPARSE_MMA_MASK
	.align		4
.L_21:
        /*0068*/ 	.byte	0x03, 0x50
        /*006a*/ 	.short	0x0000


	//----- nvinfo : EIATTR_MAXREG_COUNT
	.align		4
        /*006c*/ 	.byte	0x03, 0x1b
        /*006e*/ 	.short	0x00ff


	//----- nvinfo : EIATTR_EXIT_INSTR_OFFSETS
	.align		4
        /*0070*/ 	.byte	0x04, 0x1c
        /*0072*/ 	.short	(.L_23 - .L_22)


	//   ....[0]....
.L_22:
        /*0074*/ 	.word	0x00000c10


	//----- nvinfo : EIATTR_REQNTID
	.align		4
.L_23:
        /*0078*/ 	.byte	0x04, 0x10
        /*007a*/ 	.short	(.L_25 - .L_24)
.L_24:
        /*007c*/ 	.word	0x00000080
        /*0080*/ 	.word	0x00000001
        /*0084*/ 	.word	0x00000001


	//----- nvinfo : EIATTR_CBANK_PARAM_SIZE
	.align		4
.L_25:
        /*0088*/ 	.byte	0x03, 0x19
        /*008a*/ 	.short	0x002c


	//----- nvinfo : EIATTR_PARAM_CBANK
	.align		4
        /*008c*/ 	.byte	0x04, 0x0a
        /*008e*/ 	.short	(.L_27 - .L_26)
	.align		4
.L_26:
        /*0090*/ 	.word	index@(.nv.constant0.triton_poi_fused_add_avg_pool2d_convolution_div_leaky_relu_16)
        /*0094*/ 	.short	0x0210
        /*0096*/ 	.short	0x002c


	//----- nvinfo : EIATTR_SW_WAR
	.align		4
.L_27:
        /*0098*/ 	.byte	0x04, 0x36
        /*009a*/ 	.short	(.L_29 - .L_28)
.L_28:
        /*009c*/ 	.word	0x00000008
.L_29:


//--------------------- .nv.callgraph             --------------------------
	.section	.nv.callgraph,"",@"SHT_CUDA_CALLGRAPH"
	.align	4
	.sectionentsize	8
	.align		4
        /*0000*/ 	.word	0x00000000
	.align		4
        /*0004*/ 	.word	0xffffffff
	.align		4
        /*0008*/ 	.word	0x00000000
	.align		4
        /*000c*/ 	.word	0xfffffffe
	.align		4
        /*0010*/ 	.word	0x00000000
	.align		4
        /*0014*/ 	.word	0xfffffffd
	.align		4
        /*0018*/ 	.word	0x00000000
	.align		4
        /*001c*/ 	.word	0xfffffffc


//--------------------- .text.triton_poi_fused_add_avg_pool2d_convolution_div_leaky_relu_16 --------------------------
	.section	.text.triton_poi_fused_add_avg_pool2d_convolution_div_leaky_relu_16,"ax",@progbits
	.sectionflags	@"SHF_BARRIERS=1"
	.align	128
        .global         triton_poi_fused_add_avg_pool2d_convolution_div_leaky_relu_16
        .type           triton_poi_fused_add_avg_pool2d_convolution_div_leaky_relu_16,@function
        .size           triton_poi_fused_add_avg_pool2d_convolution_div_leaky_relu_16,(.L_x_1 - triton_poi_fused_add_avg_pool2d_convolution_div_leaky_relu_16)
        .other          triton_poi_fused_add_avg_pool2d_convolution_div_leaky_relu_16,@"STO_CUDA_ENTRY STV_DEFAULT"
triton_poi_fused_add_avg_pool2d_convolution_div_leaky_relu_16:
.text.triton_poi_fused_add_avg_pool2d_convolution_div_leaky_relu_16:
[----:B------:R-:W-:Y:S01]  /*0000*/  LDC R1, c[0x0][0x28] ;  /* 0x00000a00ff017b82 */ /* 0x000fe20000000800 */
[----:B------:R-:W1:Y:S07]  /*0010*/  S2R R0, SR_TID.X ;  /* 0x0000000000007919 */ /* 0x000e6e0000002100 */
[----:B------:R-:W2:Y:S01]  /*0020*/  LDC.64 R32, c[0x0][0x218] ;  /* 0x00008600ff207b82 */ /* 0x000ea20000000a00 */
[----:B------:R-:W-:Y:S01]  /*0030*/  ULDC.64 UR4, c[0x0][0x218] ;  /* 0x0000860000047ab9 */ /* 0x000fe20000000a00 */
[----:B------:R-:W-:Y:S01]  /*0040*/  ULDC.64 UR6, c[0x0][0x208] ;  /* 0x0000820000067ab9 */ /* 0x000fe20000000a00 */
[----:B------:R-:W3:Y:S01]  /*0050*/  S2R R4, SR_CTAID.X ;  /* 0x0000000000047919 */ /* 0x000ee20000002500 */
[----:B------:R-:W-:-:S04]  /*0060*/  ULDC.64 UR8, c[0x0][0x228] ;  /* 0x00008a0000087ab9 */ /* 0x000fc80000000a00 */
[----:B------:R-:W4:Y:S01]  /*0070*/  LDC.64 R36, c[0x0][0x230] ;  /* 0x00008c00ff247b82 */ /* 0x000f220000000a00 */
[----:B-1----:R-:W-:Y:S02]  /*0080*/  SHF.L.U32 R3, R0, 0x3, RZ ;  /* 0x0000000300037819 */ /* 0x002fe400000006ff */
[----:B---3--:R-:W-:Y:S02]  /*0090*/  SHF.L.U32 R24, R4, 0xa, RZ ;  /* 0x0000000a04187819 */ /* 0x008fe400000006ff */
[----:B------:R-:W-:Y:S02]  /*00a0*/  LOP3.LUT R3, R3, 0x3f8, RZ, 0xc0, !PT ;  /* 0x000003f803037812 */ /* 0x000fe400078ec0ff */
[----:B------:R-:W-:Y:S02]  /*00b0*/  SHF.R.S32.HI R13, RZ, 0x15, R4 ;  /* 0x00000015ff0d7819 */ /* 0x000fe40000011404 */
[----:B------:R-:W-:Y:S02]  /*00c0*/  LOP3.LUT R2, R24, R3, RZ, 0xfc, !PT ;  /* 0x0000000318027212 */ /* 0x000fe400078efcff */
[----:B------:R-:W-:-:S02]  /*00d0*/  SGXT R13, R13, 0x1 ;  /* 0x000000010d0d781a */ /* 0x000fc40000000200 */
[----:B------:R-:W-:Y:S02]  /*00e0*/  SHF.R.S32.HI R5, RZ, 0x1f, R2 ;  /* 0x0000001fff057819 */ /* 0x000fe40000011402 */
[-C--:B------:R-:W-:Y:S02]  /*00f0*/  LEA.HI R7, R13, R2.reuse, RZ, 0xe ;  /* 0x000000020d077211 */ /* 0x080fe400078f70ff */
[----:B------:R-:W-:-:S03]  /*0100*/  LEA.HI R5, R5, R2, RZ, 0x8 ;  /* 0x0000000205057211 */ /* 0x000fc600078f40ff */
[----:B------:R-:W-:Y:S01]  /*0110*/  IMAD.SHL.U32 R8, R7, 0x4, RZ ;  /* 0x0000000407087824 */ /* 0x000fe200078e00ff */
[----:B------:R-:W-:Y:S02]  /*0120*/  SHF.R.S32.HI R4, RZ, 0x8, R5 ;  /* 0x00000008ff047819 */ /* 0x000fe40000011405 */
[----:B------:R-:W-:Y:S02]  /*0130*/  LOP3.LUT R5, R5, 0xffffff00, RZ, 0xc0, !PT ;  /* 0xffffff0005057812 */ /* 0x000fe400078ec0ff */
[----:B------:R-:W-:Y:S02]  /*0140*/  LEA.HI R6, R4, R4, RZ, 0x6 ;  /* 0x0000000404067211 */ /* 0x000fe400078f30ff */
[----:B------:R-:W-:Y:S02]  /*0150*/  LOP3.LUT R8, R8, 0xffff0000, RZ, 0xc0, !PT ;  /* 0xffff000008087812 */ /* 0x000fe400078ec0ff */
[----:B------:R-:W-:Y:S02]  /*0160*/  LOP3.LUT R7, R6, 0x7fffc0, RZ, 0xc0, !PT ;  /* 0x007fffc006077812 */ /* 0x000fe400078ec0ff */
[----:B------:R-:W-:-:S02]  /*0170*/  IADD3 R26, R2, -R5, RZ ;  /* 0x80000005021a7210 */ /* 0x000fc40007ffe0ff */
[----:B------:R-:W-:-:S05]  /*0180*/  IADD3 R7, R4, -R7, RZ ;  /* 0x8000000704077210 */ /* 0x000fca0007ffe0ff */
[----:B------:R-:W-:-:S04]  /*0190*/  IMAD R30, R7, 0x200, R8 ;  /* 0x00000200071e7824 */ /* 0x000fc800078e0208 */
[--C-:B------:R-:W-:Y:S01]  /*01a0*/  IMAD.IADD R5, R26, 0x1, R30.reuse ;  /* 0x000000011a057824 */ /* 0x100fe200078e021e */
[----:B------:R-:W-:Y:S02]  /*01b0*/  SHF.R.S32.HI R12, RZ, 0x1f, R30 ;  /* 0x0000001fff0c7819 */ /* 0x000fe4000001141e */
[----:B------:R-:W-:Y:S01]  /*01c0*/  IADD3 R6, P0, R26, R30, RZ ;  /* 0x0000001e1a067210 */ /* 0x000fe20007f1e0ff */
[----:B--2---:R-:W-:-:S03]  /*01d0*/  IMAD.WIDE R4, R5, 0x4, R32 ;  /* 0x0000000405047825 */ /* 0x004fc600078e0220 */
[----:B------:R-:W-:Y:S02]  /*01e0*/  LEA.HI.X.SX32 R7, R26, R12, 0x1, P0 ;  /* 0x0000000c1a077211 */ /* 0x000fe400000f0eff */
[C---:B------:R-:W-:Y:S02]  /*01f0*/  LEA R8, P0, R6.reuse, UR4, 0x2 ;  /* 0x0000000406087c11 */ /* 0x040fe4000f8010ff */
[----:B------:R-:W-:Y:S02]  /*0200*/  LOP3.LUT R14, R24, 0x4, R3, 0xfe, !PT ;  /* 0x00000004180e7812 */ /* 0x000fe400078efe03 */
[----:B------:R-:W-:Y:S02]  /*0210*/  LEA.HI.X R9, R6, UR5, R7, 0x2, P0 ;  /* 0x0000000506097c11 */ /* 0x000fe400080f1407 */
[----:B------:R-:W-:Y:S01]  /*0220*/  LEA.HI R13, R13, R14, RZ, 0x8 ;  /* 0x0000000e0d0d7211 */ /* 0x000fe200078f40ff */
[----:B------:R-:W2:Y:S04]  /*0230*/  LDG.E.128 R4, desc[UR6][R4.64] ;  /* 0x0000000604047981 */ /* 0x000ea8000c1e1d00 */
[----:B------:R-:W2:Y:S01]  /*0240*/  LDG.E.128 R8, desc[UR6][R8.64+0x400] ;  /* 0x0004000608087981 */ /* 0x000ea2000c1e1d00 */
[----:B------:R-:W-:-:S04]  /*0250*/  LOP3.LUT R13, R13, 0xffffff00, RZ, 0xc0, !PT ;  /* 0xffffff000d0d7812 */ /* 0x000fc800078ec0ff */
[----:B------:R-:W-:-:S04]  /*0260*/  IADD3 R25, R14, -R13, RZ ;  /* 0x8000000d0e197210 */ /* 0x000fc80007ffe0ff */
[----:B------:R-:W-:Y:S01]  /*0270*/  IADD3 R14, P0, R25, R30, RZ ;  /* 0x0000001e190e7210 */ /* 0x000fe20007f1e0ff */
[C---:B------:R-:W-:Y:S01]  /*0280*/  IMAD.IADD R13, R25.reuse, 0x1, R30 ;  /* 0x00000001190d7824 */ /* 0x040fe200078e021e */
[----:B------:R-:W-:Y:S02]  /*0290*/  IADD3 R31, R30, 0x8000, RZ ;  /* 0x000080001e1f7810 */ /* 0x000fe40007ffe0ff */
[----:B------:R-:W-:Y:S01]  /*02a0*/  LEA.HI.X.SX32 R15, R25, R12, 0x1, P0 ;  /* 0x0000000c190f7211 */ /* 0x000fe200000f0eff */
[----:B------:R-:W-:Y:S01]  /*02b0*/  IMAD.WIDE R12, R13, 0x4, R32 ;  /* 0x000000040d0c7825 */ /* 0x000fe200078e0220 */
[----:B------:R-:W-:-:S03]  /*02c0*/  LEA R16, P0, R14, UR4, 0x2 ;  /* 0x000000040e107c11 */ /* 0x000fc6000f8010ff */
[----:B------:R-:W-:Y:S01]  /*02d0*/  IMAD.IADD R21, R26, 0x1, R31 ;  /* 0x000000011a157824 */ /* 0x000fe200078e021f */
[----:B------:R-:W-:Y:S02]  /*02e0*/  LEA.HI.X R17, R14, UR5, R15, 0x2, P0 ;  /* 0x000000050e117c11 */ /* 0x000fe400080f140f */
[----:B------:R-:W3:Y:S01]  /*02f0*/  LDG.E.128 R12, desc[UR6][R12.64] ;  /* 0x000000060c0c7981 */ /* 0x000ee2000c1e1d00 */
[----:B------:R-:W-:-:S03]  /*0300*/  IMAD.WIDE R20, R21, 0x4, R32 ;  /* 0x0000000415147825 */ /* 0x000fc600078e0220 */
[----:B------:R-:W3:Y:S04]  /*0310*/  LDG.E.128 R16, desc[UR6][R16.64+0x400] ;  /* 0x0004000610107981 */ /* 0x000ee8000c1e1d00 */
[----:B------:R-:W5:Y:S01]  /*0320*/  LDG.E.128 R20, desc[UR6][R20.64] ;  /* 0x0000000614147981 */ /* 0x000f62000c1e1d00 */
[----:B--2---:R-:W-:Y:S01]  /*0330*/  FADD R28, R5, R9 ;  /* 0x00000009051c7221 */ /* 0x004fe20000000000 */
[----:B------:R-:W-:Y:S01]  /*0340*/  IADD3 R5, R25, R31, RZ ;  /* 0x0000001f19057210 */ /* 0x000fe20007ffe0ff */
[----:B------:R-:W-:-:S04]  /*0350*/  FADD R27, R4, R8 ;  /* 0x00000008041b7221 */ /* 0x000fc80000000000 */
[----:B------:R-:W-:-:S04]  /*0360*/  IMAD.WIDE R4, R5, 0x4, R32 ;  /* 0x0000000405047825 */ /* 0x000fc800078e0220 */
[----:B------:R-:W-:Y:S01]  /*0370*/  FADD R29, R6, R10 ;  /* 0x0000000a061d7221 */ /* 0x000fe20000000000 */
[----:B------:R-:W-:Y:S02]  /*0380*/  FADD R8, R7, R11 ;  /* 0x0000000b07087221 */ /* 0x000fe40000000000 */
[----:B------:R-:W2:Y:S01]  /*0390*/  LDG.E.128 R4, desc[UR6][R4.64] ;  /* 0x0000000604047981 */ /* 0x000ea2000c1e1d00 */
[----:B------:R-:W-:-:S05]  /*03a0*/  VIADD R9, R30, 0x8100 ;  /* 0x000081001e097836 */ /* 0x000fca0000000000 */
[----:B------:R-:W-:Y:S01]  /*03b0*/  IADD3 R11, R26, R9, RZ ;  /* 0x000000091a0b7210 */ /* 0x000fe20007ffe0ff */
[----:B---3--:R-:W-:Y:S01]  /*03c0*/  FADD R31, R12, R16 ;  /* 0x000000100c1f7221 */ /* 0x008fe20000000000 */
[----:B------:R-:W-:Y:S01]  /*03d0*/  FADD R16, R13, R17 ;  /* 0x000000110d107221 */ /* 0x000fe20000000000 */
[----:B------:R-:W-:Y:S02]  /*03e0*/  IMAD.IADD R13, R25, 0x1, R9 ;  /* 0x00000001190d7824 */ /* 0x000fe400078e0209 */
[----:B-----5:R-:W-:Y:S01]  /*03f0*/  FADD R30, R23, R8 ;  /* 0x00000008171e7221 */ /* 0x020fe20000000000 */
[----:B------:R-:W-:-:S04]  /*0400*/  IMAD.WIDE R8, R11, 0x4, R32 ;  /* 0x000000040b087825 */ /* 0x000fc800078e0220 */
[----:B------:R-:W-:-:S04]  /*0410*/  IMAD.WIDE R12, R13, 0x4, R32 ;  /* 0x000000040d0c7825 */ /* 0x000fc800078e0220 */
[----:B------:R-:W-:Y:S01]  /*0420*/  FADD R17, R14, R18 ;  /* 0x000000120e117221 */ /* 0x000fe20000000000 */
[----:B------:R-:W3:Y:S01]  /*0430*/  LDG.E.128 R8, desc[UR6][R8.64] ;  /* 0x0000000608087981 */ /* 0x000ee2000c1e1d00 */
[----:B------:R-:W-:Y:S01]  /*0440*/  FADD R18, R15, R19 ;  /* 0x000000130f127221 */ /* 0x000fe20000000000 */
[----:B------:R-:W1:Y:S02]  /*0450*/  LDC.64 R32, c[0x0][0x210] ;  /* 0x00008400ff207b82 */ /* 0x000e640000000a00 */
[----:B------:R-:W5:Y:S01]  /*0460*/  LDG.E.128 R12, desc[UR6][R12.64] ;  /* 0x000000060c0c7981 */ /* 0x000f62000c1e1d00 */
[----:B------:R-:W-:Y:S01]  /*0470*/  FADD R28, R21, R28 ;  /* 0x0000001c151c7221 */ /* 0x000fe20000000000 */
[----:B------:R-:W-:Y:S01]  /*0480*/  FADD R27, R20, R27 ;  /* 0x0000001b141b7221 */ /* 0x000fe20000000000 */
[----:B------:R-:W-:Y:S01]  /*0490*/  FADD R29, R22, R29 ;  /* 0x0000001d161d7221 */ /* 0x000fe20000000000 */
[----:B-1----:R-:W-:-:S04]  /*04a0*/  IMAD.WIDE R34, R2, 0x4, R32 ;  /* 0x0000000402227825 */ /* 0x002fc800078e0220 */
[----:B--2---:R-:W-:Y:S01]  /*04b0*/  FADD R16, R5, R16 ;  /* 0x0000001005107221 */ /* 0x004fe20000000000 */
[----:B------:R-:W-:Y:S02]  /*04c0*/  FADD R23, R4, R31 ;  /* 0x0000001f04177221 */ /* 0x000fe40000000000 */
[----:B------:R-:W1:Y:S01]  /*04d0*/  LDC.64 R4, c[0x0][0x220] ;  /* 0x00008800ff047b82 */ /* 0x000e620000000a00 */
[----:B------:R-:W-:Y:S01]  /*04e0*/  FADD R17, R6, R17 ;  /* 0x0000001106117221 */ /* 0x000fe20000000000 */
[----:B------:R-:W-:Y:S01]  /*04f0*/  FADD R18, R7, R18 ;  /* 0x0000001207127221 */ /* 0x000fe20000000000 */
[----:B---3--:R-:W-:Y:S01]  /*0500*/  FADD R20, R8, R27 ;  /* 0x0000001b08147221 */ /* 0x008fe20000000000 */
[----:B------:R-:W-:Y:S01]  /*0510*/  FADD R21, R9, R28 ;  /* 0x0000001c09157221 */ /* 0x000fe20000000000 */
[----:B-1----:R-:W-:-:S04]  /*0520*/  IMAD.WIDE R8, R26, 0x4, R4 ;  /* 0x000000041a087825 */ /* 0x002fc800078e0204 */
[----:B-----5:R-:W-:Y:S01]  /*0530*/  FADD R27, R13, R16 ;  /* 0x000000100d1b7221 */ /* 0x020fe20000000000 */
[----:B------:R-:W-:Y:S01]  /*0540*/  FADD R26, R14, R17 ;  /* 0x000000110e1a7221 */ /* 0x000fe20000000000 */
[----:B------:R-:W-:-:S04]  /*0550*/  IMAD.WIDE R16, R25, 0x4, R4 ;  /* 0x0000000419107825 */ /* 0x000fc800078e0204 */
[----:B------:R-:W-:Y:S01]  /*0560*/  FADD R22, R10, R29 ;  /* 0x0000001d0a167221 */ /* 0x000fe20000000000 */
[----:B------:R-:W-:Y:S01]  /*0570*/  FADD R30, R11, R30 ;  /* 0x0000001e0b1e7221 */ /* 0x000fe20000000000 */
[----:B------:R-:W2:Y:S01]  /*0580*/  LDG.E.128 R4, desc[UR6][R34.64] ;  /* 0x0000000622047981 */ /* 0x000ea2000c1e1d00 */
[----:B------:R-:W-:Y:S01]  /*0590*/  FADD R23, R12, R23 ;  /* 0x000000170c177221 */ /* 0x000fe20000000000 */
[----:B------:R-:W-:Y:S02]  /*05a0*/  FADD R28, R15, R18 ;  /* 0x000000120f1c7221 */ /* 0x000fe40000000000 */
[----:B------:R-:W2:Y:S04]  /*05b0*/  LDG.E.EL.128 R8, desc[UR6][R8.64] ;  /* 0x0000000608087981 */ /* 0x000ea8000c2e1d00 */
[----:B------:R-:W3:Y:S04]  /*05c0*/  LDG.E.128 R12, desc[UR6][R34.64+0x10] ;  /* 0x00001006220c7981 */ /* 0x000ee8000c1e1d00 */
[----:B------:R-:W3:Y:S01]  /*05d0*/  LDG.E.EL.128 R16, desc[UR6][R16.64] ;  /* 0x0000000610107981 */ /* 0x000ee2000c2e1d00 */
[----:B------:R-:W1:Y:S01]  /*05e0*/  S2UR UR5, SR_CgaCtaId ;  /* 0x00000000000579c3 */ /* 0x000e620000008800 */
[----:B------:R-:W-:-:S02]  /*05f0*/  UMOV UR4, 0x400 ;  /* 0x0000040000047882 */ /* 0x000fc40000000000 */
[----:B-1----:R-:W-:-:S06]  /*0600*/  UPRMT UR4, UR5, 0x654, UR4 ;  /* 0x0000065405047896 */ /* 0x002fcc0008000004 */
[----:B------:R-:W-:Y:S02]  /*0610*/  LEA R3, R3, UR4, 0x2 ;  /* 0x0000000403037c11 */ /* 0x000fe4000f8e10ff */
[----:B------:R-:W-:Y:S01]  /*0620*/  SHF.L.U32 R0, R0, 0x2, RZ ;  /* 0x0000000200007819 */ /* 0x000fe200000006ff */
[----:B--2---:R-:W-:Y:S01]  /*0630*/  FADD R25, R4, R8 ;  /* 0x0000000804197221 */ /* 0x004fe20000000000 */
[----:B------:R-:W-:Y:S01]  /*0640*/  FADD R4, R5, R9 ;  /* 0x0000000905047221 */ /* 0x000fe20000000000 */
[----:B------:R-:W-:Y:S01]  /*0650*/  FADD R5, R6, R10 ;  /* 0x0000000a06057221 */ /* 0x000fe20000000000 */
[----:B------:R-:W-:Y:S01]  /*0660*/  FADD R7, R7, R11 ;  /* 0x0000000b07077221 */ /* 0x000fe20000000000 */
[----:B---3--:R-:W-:Y:S01]  /*0670*/  FADD R9, R14, R18 ;  /* 0x000000120e097221 */ /* 0x008fe20000000000 */
[----:B------:R-:W-:Y:S01]  /*0680*/  FADD R8, R13, R17 ;  /* 0x000000110d087221 */ /* 0x000fe20000000000 */
[----:B------:R-:W-:Y:S01]  /*0690*/  FADD R12, R12, R16 ;  /* 0x000000100c0c7221 */ /* 0x000fe20000000000 */
[----:B------:R-:W-:Y:S01]  /*06a0*/  FADD R11, R15, R19 ;  /* 0x000000130f0b7221 */ /* 0x000fe20000000000 */
[----:B------:R-:W-:Y:S01]  /*06b0*/  FFMA R6, R22, 0.25, R5 ;  /* 0x3e80000016067823 */ /* 0x000fe20000000005 */
[----:B------:R-:W-:Y:S01]  /*06c0*/  FFMA R10, R26, 0.25, R9 ;  /* 0x3e8000001a0a7823 */ /* 0x000fe20000000009 */
[----:B------:R-:W-:Y:S01]  /*06d0*/  FFMA R5, R21, 0.25, R4 ;  /* 0x3e80000015057823 */ /* 0x000fe20000000004 */
[----:B------:R-:W-:Y:S01]  /*06e0*/  FFMA R9, R27, 0.25, R8 ;  /* 0x3e8000001b097823 */ /* 0x000fe20000000008 */
[----:B------:R-:W-:Y:S01]  /*06f0*/  FFMA R7, R30, 0.25, R7 ;  /* 0x3e8000001e077823 */ /* 0x000fe20000000007 */
[----:B------:R-:W-:Y:S01]  /*0700*/  FFMA R4, R20, 0.25, R25 ;  /* 0x3e80000014047823 */ /* 0x000fe20000000019 */
[----:B------:R-:W-:Y:S01]  /*0710*/  FFMA R11, R28, 0.25, R11 ;  /* 0x3e8000001c0b7823 */ /* 0x000fe2000000000b */
[----:B------:R-:W-:Y:S01]  /*0720*/  FFMA R8, R23, 0.25, R12 ;  /* 0x3e80000017087823 */ /* 0x000fe2000000000c */
[----:B------:R-:W-:Y:S01]  /*0730*/  FMUL R5, R5, 0.70710676908493041992 ;  /* 0x3f3504f305057820 */ /* 0x000fe20000400000 */
[----:B------:R-:W-:Y:S01]  /*0740*/  FMUL R4, R4, 0.70710676908493041992 ;  /* 0x3f3504f304047820 */ /* 0x000fe20000400000 */
[----:B------:R-:W-:Y:S01]  /*0750*/  FMUL R6, R6, 0.70710676908493041992 ;  /* 0x3f3504f306067820 */ /* 0x000fe20000400000 */
[----:B------:R-:W-:Y:S01]  /*0760*/  FMUL R7, R7, 0.70710676908493041992 ;  /* 0x3f3504f307077820 */ /* 0x000fe20000400000 */
[----:B------:R-:W-:Y:S01]  /*0770*/  FMUL R8, R8, 0.70710676908493041992 ;  /* 0x3f3504f308087820 */ /* 0x000fe20000400000 */
[----:B------:R-:W-:Y:S01]  /*0780*/  FMUL R9, R9, 0.70710676908493041992 ;  /* 0x3f3504f309097820 */ /* 0x000fe20000400000 */
[----:B------:R-:W-:Y:S01]  /*0790*/  FMUL R10, R10, 0.70710676908493041992 ;  /* 0x3f3504f30a0a7820 */ /* 0x000fe20000400000 */
[----:B------:R-:W-:Y:S01]  /*07a0*/  FMUL R11, R11, 0.70710676908493041992 ;  /* 0x3f3504f30b0b7820 */ /* 0x000fe20000400000 */
[----:B------:R1:W-:Y:S04]  /*07b0*/  STS.128 [R3], R4 ;  /* 0x0000000403007388 */ /* 0x0003e80000000c00 */
[----:B------:R-:W-:Y:S01]  /*07c0*/  STS.128 [R3+0x10], R8 ;  /* 0x0000100803007388 */ /* 0x000fe20000000c00 */
[----:B------:R-:W-:-:S04]  /*07d0*/  LOP3.LUT R21, R0, 0x1fc, RZ, 0xc0, !PT ;  /* 0x000001fc00157812 */ /* 0x000fc800078ec0ff */
[----:B------:R-:W-:Y:S01]  /*07e0*/  LEA R0, R21, UR4, 0x2 ;  /* 0x0000000415007c11 */ /* 0x000fe2000f8e10ff */
[----:B------:R-:W-:Y:S01]  /*07f0*/  BAR.SYNC.DEFER_BLOCKING 0x0 ;  /* 0x0000000000007b1d */ /* 0x000fe20000010000 */
[C---:B------:R-:W-:Y:S02]  /*0800*/  FSETP.GT.AND P1, PT, R4.reuse, RZ, PT ;  /* 0x000000ff0400720b */ /* 0x040fe40003f24000 */
[----:B------:R-:W-:Y:S01]  /*0810*/  FSETP.GT.AND P0, PT, R5, RZ, PT ;  /* 0x000000ff0500720b */ /* 0x000fe20003f04000 */
[----:B------:R-:W-:Y:S01]  /*0820*/  FMUL R17, R4, 0.20000000298023223877 ;  /* 0x3e4ccccd04117820 */ /* 0x000fe20000400000 */
[----:B------:R-:W-:Y:S01]  /*0830*/  SEL R19, RZ, 0x1, !P1 ;  /* 0x00000001ff137807 */ /* 0x000fe20004800000 */
[----:B------:R-:W-:Y:S01]  /*0840*/  ULDC.64 UR4, c[0x0][0x210] ;  /* 0x0000840000047ab9 */ /* 0x000fe20000000a00 */
[----:B------:R-:W-:Y:S01]  /*0850*/  SEL R20, RZ, 0x1, !P0 ;  /* 0x00000001ff147807 */ /* 0x000fe20004000000 */
[----:B------:R-:W2:Y:S03]  /*0860*/  LDS.128 R12, [R0] ;  /* 0x00000000000c7984 */ /* 0x000ea60000000c00 */
[----:B------:R-:W-:-:S02]  /*0870*/  PRMT R20, R19, 0x3340, R20 ;  /* 0x0000334013147816 */ /* 0x000fc40000000014 */
[----:B-1----:R-:W-:Y:S02]  /*0880*/  FSEL R4, R4, R17, P1 ;  /* 0x0000001104047208 */ /* 0x002fe40000800000 */
[----:B------:R-:W1:Y:S01]  /*0890*/  LDS.128 R16, [R0+0x800] ;  /* 0x0008000000107984 */ /* 0x000e620000000c00 */
[----:B------:R-:W-:Y:S02]  /*08a0*/  LOP3.LUT R21, R24, R21, RZ, 0xfc, !PT ;  /* 0x0000001518157212 */ /* 0x000fe400078efcff */
[----:B------:R-:W-:Y:S02]  /*08b0*/  FSETP.GT.AND P4, PT, R6, RZ, PT ;  /* 0x000000ff0600720b */ /* 0x000fe40003f84000 */
[----:B------:R-:W-:Y:S01]  /*08c0*/  FSETP.GT.AND P3, PT, R7, RZ, PT ;  /* 0x000000ff0700720b */ /* 0x000fe20003f64000 */
[----:B------:R-:W-:Y:S01]  /*08d0*/  IMAD.WIDE R32, R21, 0x4, R32 ;  /* 0x0000000415207825 */ /* 0x000fe200078e0220 */
[----:B------:R-:W-:Y:S02]  /*08e0*/  FSETP.GT.AND P6, PT, R10, RZ, PT ;  /* 0x000000ff0a00720b */ /* 0x000fe40003fc4000 */
[----:B------:R-:W-:-:S02]  /*08f0*/  FSETP.GT.AND P5, PT, R11, RZ, PT ;  /* 0x000000ff0b00720b */ /* 0x000fc40003fa4000 */
[----:B------:R-:W-:Y:S02]  /*0900*/  SEL R23, RZ, 0x1, !P4 ;  /* 0x00000001ff177807 */ /* 0x000fe40006000000 */
[----:B------:R-:W-:Y:S02]  /*0910*/  SEL R22, RZ, 0x1, !P3 ;  /* 0x00000001ff167807 */ /* 0x000fe40005800000 */
[----:B------:R-:W-:Y:S02]  /*0920*/  SEL R25, RZ, 0x1, !P5 ;  /* 0x00000001ff197807 */ /* 0x000fe40006800000 */
[----:B------:R-:W-:Y:S02]  /*0930*/  SEL R26, RZ, 0x1, !P6 ;  /* 0x00000001ff1a7807 */ /* 0x000fe40007000000 */
[----:B------:R-:W-:Y:S02]  /*0940*/  FSETP.GT.AND P1, PT, R9, RZ, PT ;  /* 0x000000ff0900720b */ /* 0x000fe40003f24000 */
[----:B------:R-:W-:-:S02]  /*0950*/  FSETP.GT.AND P2, PT, R8, RZ, PT ;  /* 0x000000ff0800720b */ /* 0x000fc40003f44000 */
[----:B------:R-:W-:Y:S01]  /*0960*/  SHF.R.S32.HI R24, RZ, 0x1f, R24 ;  /* 0x0000001fff187819 */ /* 0x000fe20000011418 */
[----:B--2---:R2:W-:Y:S03]  /*0970*/  STG.E.128 desc[UR6][R32.64], R12 ;  /* 0x0000000c20007986 */ /* 0x0045e6000c101d06 */
[----:B------:R-:W-:Y:S01]  /*0980*/  SHF.L.U64.HI R24, R21, 0x2, R24 ;  /* 0x0000000215187819 */ /* 0x000fe20000010218 */
[----:B--2---:R-:W-:Y:S01]  /*0990*/  FMUL R12, R5, 0.20000000298023223877 ;  /* 0x3e4ccccd050c7820 */ /* 0x004fe20000400000 */
[----:B------:R-:W-:Y:S02]  /*09a0*/  PRMT R15, R23, 0x3340, R22 ;  /* 0x00003340170f7816 */ /* 0x000fe40000000016 */
[----:B------:R-:W-:Y:S02]  /*09b0*/  PRMT R13, R26, 0x3340, R25 ;  /* 0x000033401a0d7816 */ /* 0x000fe40000000019 */
[----:B------:R-:W-:-:S02]  /*09c0*/  SEL R14, RZ, 0x1, !P1 ;  /* 0x00000001ff0e7807 */ /* 0x000fc40004800000 */
[----:B------:R-:W-:Y:S01]  /*09d0*/  SEL R25, RZ, 0x1, !P2 ;  /* 0x00000001ff197807 */ /* 0x000fe20005000000 */
[----:B------:R-:W-:Y:S01]  /*09e0*/  FMUL R23, R6, 0.20000000298023223877 ;  /* 0x3e4ccccd06177820 */ /* 0x000fe20000400000 */
[----:B------:R-:W-:Y:S01]  /*09f0*/  FSEL R5, R5, R12, P0 ;  /* 0x0000000c05057208 */ /* 0x000fe20000000000 */
[----:B------:R-:W-:Y:S01]  /*0a00*/  FMUL R22, R7, 0.20000000298023223877 ;  /* 0x3e4ccccd07167820 */ /* 0x000fe20000400000 */
[----:B------:R-:W-:Y:S01]  /*0a10*/  PRMT R12, R20, 0x5410, R15 ;  /* 0x00005410140c7816 */ /* 0x000fe2000000000f */
[----:B------:R-:W-:Y:S01]  /*0a20*/  IMAD.SHL.U32 R20, R21, 0x4, RZ ;  /* 0x0000000415147824 */ /* 0x000fe200078e00ff */
[----:B------:R-:W-:Y:S02]  /*0a30*/  PRMT R14, R25, 0x3340, R14 ;  /* 0x00003340190e7816 */ /* 0x000fe4000000000e */
[----:B------:R-:W-:Y:S01]  /*0a40*/  FSEL R6, R6, R23, P4 ;  /* 0x0000001706067208 */ /* 0x000fe20002000000 */
[----:B------:R-:W-:Y:S01]  /*0a50*/  FMUL R23, R10, 0.20000000298023223877 ;  /* 0x3e4ccccd0a177820 */ /* 0x000fe20000400000 */
[----:B------:R-:W-:-:S02]  /*0a60*/  PRMT R13, R14, 0x5410, R13 ;  /* 0x000054100e0d7816 */ /* 0x000fc4000000000d */
[----:B------:R-:W-:Y:S02]  /*0a70*/  FSEL R7, R7, R22, P3 ;  /* 0x0000001607077208 */ /* 0x000fe40001800000 */
[----:B------:R-:W-:Y:S02]  /*0a80*/  IADD3 R14, P0, R20, UR4, RZ ;  /* 0x00000004140e7c10 */ /* 0x000fe4000ff1e0ff */
[----:B------:R-:W-:Y:S02]  /*0a90*/  IADD3 R22, P3, R2, UR8, RZ ;  /* 0x0000000802167c10 */ /* 0x000fe4000ff7e0ff */
[----:B------:R-:W-:Y:S02]  /*0aa0*/  FSEL R10, R10, R23, P6 ;  /* 0x000000170a0a7208 */ /* 0x000fe40003000000 */
[----:B------:R-:W-:Y:S01]  /*0ab0*/  IADD3.X R15, R24, UR5, RZ, P0, !PT ;  /* 0x00000005180f7c10 */ /* 0x000fe200087fe4ff */
[C---:B------:R-:W-:Y:S01]  /*0ac0*/  FMUL R26, R11.reuse, 0.20000000298023223877 ;  /* 0x3e4ccccd0b1a7820 */ /* 0x040fe20000400000 */
[----:B------:R-:W-:Y:S01]  /*0ad0*/  LEA.HI.X.SX32 R23, R2, UR9, 0x1, P3 ;  /* 0x0000000902177c11 */ /* 0x000fe200098f0eff */
[C---:B------:R-:W-:Y:S01]  /*0ae0*/  FMUL R25, R8.reuse, 0.20000000298023223877 ;  /* 0x3e4ccccd08197820 */ /* 0x040fe20000400000 */
[----:B------:R-:W-:Y:S01]  /*0af0*/  ULDC.64 UR4, c[0x0][0x230] ;  /* 0x00008c0000047ab9 */ /* 0x000fe20000000a00 */
[----:B-1----:R-:W-:Y:S04]  /*0b00*/  STG.E.128 desc[UR6][R14.64+0x800], R16 ;  /* 0x000800100e007986 */ /* 0x002fe8000c101d06 */
[----:B------:R4:W-:Y:S01]  /*0b10*/  STG.E.64 desc[UR6][R22.64], R12 ;  /* 0x0000000c16007986 */ /* 0x0009e2000c101b06 */
[----:B------:R-:W-:Y:S01]  /*0b20*/  BAR.SYNC.DEFER_BLOCKING 0x0 ;  /* 0x0000000000007b1d */ /* 0x000fe20000010000 */
[----:B------:R-:W-:Y:S01]  /*0b30*/  FSEL R11, R11, R26, P5 ;  /* 0x0000001a0b0b7208 */ /* 0x000fe20002800000 */
[----:B------:R-:W-:Y:S01]  /*0b40*/  FMUL R26, R9, 0.20000000298023223877 ;  /* 0x3e4ccccd091a7820 */ /* 0x000fe20000400000 */
[----:B------:R-:W-:-:S04]  /*0b50*/  FSEL R8, R8, R25, P2 ;  /* 0x0000001908087208 */ /* 0x000fc80001000000 */
[----:B------:R-:W-:Y:S01]  /*0b60*/  FSEL R9, R9, R26, P1 ;  /* 0x0000001a09097208 */ /* 0x000fe20000800000 */
[----:B------:R-:W-:Y:S04]  /*0b70*/  STS.128 [R3], R4 ;  /* 0x0000000403007388 */ /* 0x000fe80000000c00 */
[----:B------:R-:W-:Y:S01]  /*0b80*/  STS.128 [R3+0x10], R8 ;  /* 0x0000100803007388 */ /* 0x000fe20000000c00 */
[----:B------:R-:W-:Y:S06]  /*0b90*/  BAR.SYNC.DEFER_BLOCKING 0x0 ;  /* 0x0000000000007b1d */ /* 0x000fec0000010000 */
[----:B------:R-:W1:Y:S04]  /*0ba0*/  LDS.128 R28, [R0] ;  /* 0x00000000001c7984 */ /* 0x000e680000000c00 */
[----:B------:R-:W2:Y:S01]  /*0bb0*/  LDS.128 R32, [R0+0x800] ;  /* 0x0008000000207984 */ /* 0x000ea20000000c00 */
[----:B------:R-:W-:Y:S01]  /*0bc0*/  IADD3 R26, P0, R20, UR4, RZ ;  /* 0x00000004141a7c10 */ /* 0x000fe2000ff1e0ff */
[----:B----4-:R-:W-:-:S03]  /*0bd0*/  IMAD.WIDE R12, R21, 0x4, R36 ;  /* 0x00000004150c7825 */ /* 0x010fc600078e0224 */
[----:B------:R-:W-:Y:S02]  /*0be0*/  IADD3.X R27, R24, UR5, RZ, P0, !PT ;  /* 0x00000005181b7c10 */ /* 0x000fe400087fe4ff */
[----:B-1----:R-:W-:Y:S04]  /*0bf0*/  STG.E.128 desc[UR6][R12.64], R28 ;  /* 0x0000001c0c007986 */ /* 0x002fe8000c101d06 */
[----:B--2---:R-:W-:Y:S01]  /*0c00*/  STG.E.128 desc[UR6][R26.64+0x800], R32 ;  /* 0x000800201a007986 */ /* 0x004fe2000c101d06 */
[----:B------:R-:W-:Y:S05]  /*0c10*/  EXIT ;  /* 0x000000000000794d */ /* 0x000fea0003800000 */
.L_x_0:
[----:B------:R-:W-:-:S00]  /*0c20*/  BRA `(.L_x_0) ;  /* 0xfffffffc00fc7947 */ /* 0x000fc0000383ffff */
[----:B------:R-:W-:-:S00]  /*0c30*/  NOP ;  /* 0x0000000000007918 */ /* 0x000fc00000000000 */
        /* <DEDUP_REMOVED lines=12> */
.L_x_1:


//--------------------- .nv.shared.triton_poi_fused_add_avg_pool2d_convolution_div_leaky_relu_16 --------------------------
	.section	.nv.shared.triton_poi_fused_add_avg_pool2d_convolution_div_leaky_relu_16,"aw",@nobits
	.sectionflags	@""
	.align	16
	.zero		1024


//--------------------- .nv.constant0.triton_poi_fused_add_avg_pool2d_convolution_div_leaky_relu_16 --------------------------
	.section	.nv.constant0.triton_poi_fused_add_avg_pool2d_convolution_div_leaky_relu_16,"a",@progbits
	.sectionflags	@""
	.align	4
.nv.constant0.triton_poi_fused_add_avg_pool2d_convolution_div_leaky_relu_16:
	.zero		572
